//
// Generated by NVIDIA NVVM Compiler
//
// Compiler Build ID: CL-36424714
// Cuda compilation tools, release 13.0, V13.0.88
// Based on NVVM 20.0.0
//

.version 9.0
.target sm_100
.address_size 64

	// .globl	_Z6kernelPiS_j
.extern .func  (.param .b32 func_retval0) vprintf
(
	.param .b64 vprintf_param_0,
	.param .b64 vprintf_param_1
)
;
.global .align 1 .b8 $str[21] = {71, 80, 85, 32, 40, 116, 104, 114, 101, 97, 100, 32, 37, 100, 41, 58, 32, 37, 100, 10};

.visible .entry _Z6kernelPiS_j(
	.param .u64 .ptr .align 1 _Z6kernelPiS_j_param_0,
	.param .u64 .ptr .align 1 _Z6kernelPiS_j_param_1,
	.param .u32 _Z6kernelPiS_j_param_2
)
{
	.local .align 8 .b8 	__local_depot0[8];
	.reg .b64 	%SP;
	.reg .b64 	%SPL;
	.reg .pred 	%p<2>;
	.reg .b32 	%r<12>;
	.reg .b64 	%rd<12>;

	mov.u64 	%SPL, __local_depot0;
	cvta.local.u64 	%SP, %SPL;
	ld.param.u64 	%rd1, [_Z6kernelPiS_j_param_0];
	ld.param.u64 	%rd2, [_Z6kernelPiS_j_param_1];
	ld.param.u32 	%r2, [_Z6kernelPiS_j_param_2];
	mov.u32 	%r3, %ctaid.x;
	mov.u32 	%r4, %ntid.x;
	mov.u32 	%r5, %tid.x;
	mad.lo.s32 	%r1, %r3, %r4, %r5;
	setp.ge.u32 	%p1, %r1, %r2;
	@%p1 bra 	$L__BB0_2;
	add.u64 	%rd3, %SP, 0;
	add.u64 	%rd4, %SPL, 0;
	cvta.to.global.u64 	%rd5, %rd2;
	cvta.to.global.u64 	%rd6, %rd1;
	mul.wide.u32 	%rd7, %r1, 4;
	add.s64 	%rd8, %rd5, %rd7;
	ld.global.u32 	%r6, [%rd8];
	add.s64 	%rd9, %rd6, %rd7;
	ld.global.u32 	%r7, [%rd9];
	add.s32 	%r8, %r6, %r7;
	add.s32 	%r9, %r8, 100;
	st.global.u32 	[%rd9], %r9;
	st.local.v2.u32 	[%rd4], {%r1, %r9};
	mov.u64 	%rd10, $str;
	cvta.global.u64 	%rd11, %rd10;
	{ // callseq 0, 0
	.param .b64 param0;
	st.param.b64 	[param0], %rd11;
	.param .b64 param1;
	st.param.b64 	[param1], %rd3;
	.param .b32 retval0;
	call.uni (retval0), 
	vprintf, 
	(
	param0, 
	param1
	);
	ld.param.b32 	%r10, [retval0];
	} // callseq 0
$L__BB0_2:
	ret;

}


// ===== COMPILED SASS (sm_100) =====

	.target	sm_100

	.elftype	@"ET_EXEC"


//--------------------- .note.nv.tkinfo           --------------------------
	.section	.note.nv.tkinfo,"",@"SHT_NOTE"
	.sectionflags	@"SHF_NOTE_NV_TKINFO"
	.tkinfo
        /*0018*/ 	.word	0x00000002
        /*0030*/ 	.string	""
        /*0030*/ 	.string	"ptxas"
        /*0030*/ 	.string	"Cuda compilation tools, release 13.0, V13.0.88"
        /*0030*/ 	.string	"Build cuda_13.0.r13.0/compiler.36424714_0"
        /*0030*/ 	.string	"-arch sm_100 -m 64 "



//--------------------- .note.nv.cuinfo           --------------------------
	.section	.note.nv.cuinfo,"",@"SHT_NOTE"
	.sectionflags	@"SHF_NOTE_NV_CUINFO"
        /*0018*/ 	.short	0x0002
        /*001a*/ 	.short	0x0064
        /*001c*/ 	.short	0x0082
	.zero		2


//--------------------- .nv.info                  --------------------------
	.section	.nv.info,"",@"SHT_CUDA_INFO"
	.align	4


	//----- nvinfo : EIATTR_REGCOUNT
	.align		4
        /*0000*/ 	.byte	0x04, 0x2f
        /*0002*/ 	.short	(.L_2 - .L_1)
	.align		4
.L_1:
        /*0004*/ 	.word	index@(_Z6kernelPiS_j)
        /*0008*/ 	.word	0x00000018


	//----- nvinfo : EIATTR_FRAME_SIZE
	.align		4
.L_2:
        /*000c*/ 	.byte	0x04, 0x11
        /*000e*/ 	.short	(.L_4 - .L_3)
	.align		4
.L_3:
        /*0010*/ 	.word	index@(_Z6kernelPiS_j)
        /*0014*/ 	.word	0x00000008


	//----- nvinfo : EIATTR_MIN_STACK_SIZE
	.align		4
.L_4:
        /*0018*/ 	.byte	0x04, 0x12
        /*001a*/ 	.short	(.L_6 - .L_5)
	.align		4
.L_5:
        /*001c*/ 	.word	index@(_Z6kernelPiS_j)
        /*0020*/ 	.word	0x00000008
.L_6:


//--------------------- .nv.compat                --------------------------
	.section	.nv.compat,"",@"SHT_CUDA_COMPAT_INFO"
	.align	4
        /*0000*/ 	.byte	0x02, 0x09, 0x00, 0x00, 0x02, 0x02, 0x01, 0x00, 0x02, 0x05, 0x05, 0x00, 0x03, 0x07, 0x01, 0x01
        /*0010*/ 	.byte	0x02, 0x03, 0x00, 0x00, 0x02, 0x06, 0x01, 0x00, 0x04, 0x0b, 0x08, 0x00, 0x09, 0x00, 0x00, 0x00
        /*0020*/ 	.byte	0x00, 0x00, 0x00, 0x00


//--------------------- .nv.info._Z6kernelPiS_j   --------------------------
	.section	.nv.info._Z6kernelPiS_j,"",@"SHT_CUDA_INFO"
	.sectionflags	@""
	.align	4


	//----- nvinfo : EIATTR_CUDA_API_VERSION
	.align		4
        /*0000*/ 	.byte	0x04, 0x37
        /*0002*/ 	.short	(.L_8 - .L_7)
.L_7:
        /*0004*/ 	.word	0x00000082


	//----- nvinfo : EIATTR_KPARAM_INFO
	.align		4
.L_8:
        /*0008*/ 	.byte	0x04, 0x17
        /*000a*/ 	.short	(.L_10 - .L_9)
.L_9:
        /*000c*/ 	.word	0x00000000
        /*0010*/ 	.short	0x0002
        /*0012*/ 	.short	0x0010
        /*0014*/ 	.byte	0x00, 0xf0, 0x11, 0x00


	//----- nvinfo : EIATTR_KPARAM_INFO
	.align		4
.L_10:
        /*0018*/ 	.byte	0x04, 0x17
        /*001a*/ 	.short	(.L_12 - .L_11)
.L_11:
        /*001c*/ 	.word	0x00000000
        /*0020*/ 	.short	0x0001
        /*0022*/ 	.short	0x0008
        /*0024*/ 	.byte	0x00, 0xf5, 0x21, 0x00


	//----- nvinfo : EIATTR_KPARAM_INFO
	.align		4
.L_12:
        /*0028*/ 	.byte	0x04, 0x17
        /*002a*/ 	.short	(.L_14 - .L_13)
.L_13:
        /*002c*/ 	.word	0x00000000
        /*0030*/ 	.short	0x0000
        /*0032*/ 	.short	0x0000
        /*0034*/ 	.byte	0x00, 0xf5, 0x21, 0x00


	//----- nvinfo : EIATTR_SPARSE_MMA_MASK
	.align		4
.L_14:
        /*0038*/ 	.byte	0x03, 0x50
        /*003a*/ 	.short	0x0000


	//----- nvinfo : EIATTR_MAXREG_COUNT
	.align		4
        /*003c*/ 	.byte	0x03, 0x1b
        /*003e*/ 	.short	0x00ff


	//----- nvinfo : EIATTR_EXTERNS
	.align		4
        /*0040*/ 	.byte	0x04, 0x0f
        /*0042*/ 	.short	(.L_16 - .L_15)


	//   ....[0]....
	.align		4
.L_15:
        /*0044*/ 	.word	index@(vprintf)


	//----- nvinfo : EIATTR_MERCURY_ISA_VERSION
	.align		4
.L_16:
        /*0048*/ 	.byte	0x03, 0x5f
        /*004a*/ 	.short	0x0101


	//----- nvinfo : EIATTR_VRC_CTA_INIT_COUNT
	.align		4
        /*004c*/ 	.byte	0x02, 0x4a
	.zero		1
	.zero		1


	//----- nvinfo : EIATTR_SYSCALL_OFFSETS
	.align		4
        /*0050*/ 	.byte	0x04, 0x46
        /*0052*/ 	.short	(.L_18 - .L_17)


	//   ....[0]....
.L_17:
        /*0054*/ 	.word	0x000001d0


	//----- nvinfo : EIATTR_EXIT_INSTR_OFFSETS
	.align		4
.L_18:
        /*0058*/ 	.byte	0x04, 0x1c
        /*005a*/ 	.short	(.L_20 - .L_19)


	//   ....[0]....
.L_19:
        /*005c*/ 	.word	0x000000c0


	//   ....[1]....
        /*0060*/ 	.word	0x000001e0


	//----- nvinfo : EIATTR_CRS_STACK_SIZE
	.align		4
.L_20:
        /*0064*/ 	.byte	0x04, 0x1e
        /*0066*/ 	.short	(.L_22 - .L_21)
.L_21:
        /*0068*/ 	.word	0x00000000


	//----- nvinfo : EIATTR_CBANK_PARAM_SIZE
	.align		4
.L_22:
        /*006c*/ 	.byte	0x03, 0x19
        /*006e*/ 	.short	0x0014


	//----- nvinfo : EIATTR_PARAM_CBANK
	.align		4
        /*0070*/ 	.byte	0x04, 0x0a
        /*0072*/ 	.short	(.L_24 - .L_23)
	.align		4
.L_23:
        /*0074*/ 	.word	index@(.nv.constant0._Z6kernelPiS_j)
        /*0078*/ 	.short	0x0380
        /*007a*/ 	.short	0x0014


	//----- nvinfo : EIATTR_SW_WAR
	.align		4
.L_24:
        /*007c*/ 	.byte	0x04, 0x36
        /*007e*/ 	.short	(.L_26 - .L_25)
.L_25:
        /*0080*/ 	.word	0x00000008
.L_26:


//--------------------- .nv.callgraph             --------------------------
	.section	.nv.callgraph,"",@"SHT_CUDA_CALLGRAPH"
	.align	4
	.sectionentsize	8
	.align		4
        /*0000*/ 	.word	0x00000000
	.align		4
        /*0004*/ 	.word	0xffffffff
	.align		4
        /*0008*/ 	.word	index@(_Z6kernelPiS_j)
	.align		4
        /*000c*/ 	.word	index@(vprintf)
	.align		4
        /*0010*/ 	.word	0x00000000
	.align		4
        /*0014*/ 	.word	0xfffffffe
	.align		4
        /*0018*/ 	.word	0x00000000
	.align		4
        /*001c*/ 	.word	0xfffffffd
	.align		4
        /*0020*/ 	.word	0x00000000
	.align		4
        /*0024*/ 	.word	0xfffffffc


//--------------------- .nv.constant4             --------------------------
	.section	.nv.constant4,"a",@progbits
	.align	8
	.align		8
.nv.constant4:
        /*0000*/ 	.dword	vprintf
	.align		8
        /*0008*/ 	.dword	$str


//--------------------- .text._Z6kernelPiS_j      --------------------------
	.section	.text._Z6kernelPiS_j,"ax",@progbits
	.align	128
        .global         _Z6kernelPiS_j
        .type           _Z6kernelPiS_j,@function
        .size           _Z6kernelPiS_j,(.L_x_2 - _Z6kernelPiS_j)
        .other          _Z6kernelPiS_j,@"STO_CUDA_ENTRY STV_DEFAULT"
_Z6kernelPiS_j:
.text._Z6kernelPiS_j:
[----:B------:R-:W0:Y:S01]  /*0000*/  LDC R1, c[0x0][0x37c] ;  /* 0x0000df00ff017b82 */ /* 0x000e220000000800 */
[----:B------:R-:W1:Y:S01]  /*0010*/  S2R R3, SR_TID.X ;  /* 0x0000000000037919 */ /* 0x000e620000002100 */
[----:B------:R-:W2:Y:S06]  /*0020*/  LDCU UR5, c[0x0][0x2fc] ;  /* 0x00005f80ff0577ac */ /* 0x000eac0008000800 */
[----:B------:R-:W1:Y:S01]  /*0030*/  S2UR UR6, SR_CTAID.X ;  /* 0x00000000000679c3 */ /* 0x000e620000002500 */
[----:B0-----:R-:W-:Y:S01]  /*0040*/  VIADD R1, R1, 0xfffffff8 ;  /* 0xfffffff801017836 */ /* 0x001fe20000000000 */
[----:B------:R-:W0:Y:S01]  /*0050*/  LDCU UR7, c[0x0][0x390] ;  /* 0x00007200ff0777ac */ /* 0x000e220008000800 */
[----:B------:R-:W3:Y:S05]  /*0060*/  LDCU UR4, c[0x0][0x2f8] ;  /* 0x00005f00ff0477ac */ /* 0x000eea0008000800 */
[----:B------:R-:W1:Y:S01]  /*0070*/  LDC R2, c[0x0][0x360] ;  /* 0x0000d800ff027b82 */ /* 0x000e620000000800 */
[----:B---3--:R-:W-:-:S05]  /*0080*/  IADD3 R6, P1, PT, R1, UR4, RZ ;  /* 0x0000000401067c10 */ /* 0x008fca000ff3e0ff */
[----:B--2---:R-:W-:Y:S02]  /*0090*/  IMAD.X R7, RZ, RZ, UR5, P1 ;  /* 0x00000005ff077e24 */ /* 0x004fe400088e06ff */
[----:B-1----:R-:W-:-:S05]  /*00a0*/  IMAD R2, R2, UR6, R3 ;  /* 0x0000000602027c24 */ /* 0x002fca000f8e0203 */
[----:B0-----:R-:W-:-:S13]  /*00b0*/  ISETP.GE.U32.AND P0, PT, R2, UR7, PT ;  /* 0x0000000702007c0c */ /* 0x001fda000bf06070 */
[----:B------:R-:W-:Y:S05]  /*00c0*/  @P0 EXIT ;  /* 0x000000000000094d */ /* 0x000fea0003800000 */
[----:B------:R-:W0:Y:S01]  /*00d0*/  LDC.64 R8, c[0x0][0x388] ;  /* 0x0000e200ff087b82 */ /* 0x000e220000000a00 */
[----:B------:R-:W1:Y:S01]  /*00e0*/  LDCU.64 UR4, c[0x0][0x358] ;  /* 0x00006b00ff0477ac */ /* 0x000e620008000a00 */
[----:B------:R-:W2:Y:S06]  /*00f0*/  LDCU.64 UR6, c[0x4][0x8] ;  /* 0x01000100ff0677ac */ /* 0x000eac0008000a00 */
[----:B------:R-:W3:Y:S01]  /*0100*/  LDC.64 R10, c[0x0][0x380] ;  /* 0x0000e000ff0a7b82 */ /* 0x000ee20000000a00 */
[----:B0-----:R-:W-:-:S05]  /*0110*/  IMAD.WIDE.U32 R8, R2, 0x4, R8 ;  /* 0x0000000402087825 */ /* 0x001fca00078e0008 */
[----:B-1----:R-:W4:Y:S01]  /*0120*/  LDG.E R3, desc[UR4][R8.64] ;  /* 0x0000000408037981 */ /* 0x002f22000c1e1900 */
[----:B---3--:R-:W-:-:S05]  /*0130*/  IMAD.WIDE.U32 R10, R2, 0x4, R10 ;  /* 0x00000004020a7825 */ /* 0x008fca00078e000a */
[----:B------:R-:W4:Y:S01]  /*0140*/  LDG.E R0, desc[UR4][R10.64] ;  /* 0x000000040a007981 */ /* 0x000f22000c1e1900 */
[----:B--2---:R-:W-:Y:S01]  /*0150*/  MOV R4, UR6 ;  /* 0x0000000600047c02 */ /* 0x004fe20008000f00 */
[----:B------:R-:W-:Y:S01]  /*0160*/  IMAD.U32 R5, RZ, RZ, UR7 ;  /* 0x00000007ff057e24 */ /* 0x000fe2000f8e00ff */
[----:B----4-:R-:W-:Y:S02]  /*0170*/  IADD3 R3, PT, PT, R3, 0x64, R0 ;  /* 0x0000006403037810 */ /* 0x010fe40007ffe000 */
[----:B------:R-:W-:-:S03]  /*0180*/  MOV R0, 0x0 ;  /* 0x0000000000007802 */ /* 0x000fc60000000f00 */
[----:B------:R0:W-:Y:S01]  /*0190*/  STG.E desc[UR4][R10.64], R3 ;  /* 0x000000030a007986 */ /* 0x0001e2000c101904 */
[----:B------:R0:W1:Y:S03]  /*01a0*/  LDC.64 R12, c[0x4][R0] ;  /* 0x01000000000c7b82 */ /* 0x0000660000000a00 */
[----:B------:R0:W-:Y:S02]  /*01b0*/  STL.64 [R1], R2 ;  /* 0x0000000201007387 */ /* 0x0001e40000100a00 */
[----:B------:R-:W-:-:S07]  /*01c0*/  LEPC R20, `(.L_x_0) ;  /* 0x000000001014794e */ /* 0x000fce0000000000 */
[----:B01----:R-:W-:Y:S05]  /*01d0*/  CALL.ABS.NOINC R12 ;  /* 0x000000000c007343 */ /* 0x003fea0003c00000 */
.L_x_0:
[----:B------:R-:W-:Y:S05]  /*01e0*/  EXIT ;  /* 0x000000000000794d */ /* 0x000fea0003800000 */
.L_x_1:
[----:B------:R-:W-:-:S00]  /*01f0*/  BRA `(.L_x_1) ;  /* 0xfffffffc00fc7947 */ /* 0x000fc0000383ffff */
[----:B------:R-:W-:-:S00]  /*0200*/  NOP ;  /* 0x0000000000007918 */ /* 0x000fc00000000000 */
[----:B------:R-:W-:-:S00]  /*0210*/  NOP ;  /* 0x0000000000007918 */ /* 0x000fc00000000000 */
[----:B------:R-:W-:-:S00]  /*0220*/  NOP ;  /* 0x0000000000007918 */ /* 0x000fc00000000000 */
[----:B------:R-:W-:-:S00]  /*0230*/  NOP ;  /* 0x0000000000007918 */ /* 0x000fc00000000000 */
[----:B------:R-:W-:-:S00]  /*0240*/  NOP ;  /* 0x0000000000007918 */ /* 0x000fc00000000000 */
[----:B------:R-:W-:-:S00]  /*0250*/  NOP ;  /* 0x0000000000007918 */ /* 0x000fc00000000000 */
[----:B------:R-:W-:-:S00]  /*0260*/  NOP ;  /* 0x0000000000007918 */ /* 0x000fc00000000000 */
[----:B------:R-:W-:-:S00]  /*0270*/  NOP ;  /* 0x0000000000007918 */ /* 0x000fc00000000000 */
.L_x_2:


//--------------------- .nv.global.init           --------------------------
	.section	.nv.global.init,"aw",@progbits
.nv.global.init:
	.type		$str,@object
	.size		$str,(.L_0 - $str)
$str:
        /*0000*/ 	.byte	0x47, 0x50, 0x55, 0x20, 0x28, 0x74, 0x68, 0x72, 0x65, 0x61, 0x64, 0x20, 0x25, 0x64, 0x29, 0x3a
        /*0010*/ 	.byte	0x20, 0x25, 0x64, 0x0a, 0x00
.L_0:


//--------------------- .nv.shared.reserved.0     --------------------------
	.section	.nv.shared.reserved.0,"aw",@nobits
	.weak		__nv_reservedSMEM_offset_0_alias
	.size		__nv_reservedSMEM_offset_0_alias, 0, 64
	.other		__nv_reservedSMEM_offset_0_alias,@"STO_CUDA_RESERVED_SHARED STV_DEFAULT"
__nv_reservedSMEM_offset_0_alias:
	.zero		0
	.zero		64


//--------------------- .nv.constant0._Z6kernelPiS_j --------------------------
	.section	.nv.constant0._Z6kernelPiS_j,"a",@progbits
	.sectionflags	@""
	.align	4
.nv.constant0._Z6kernelPiS_j:
	.zero		916


//--------------------- SYMBOLS --------------------------

	.type		.nv.reservedSmem.offset0,@object
	.size		.nv.reservedSmem.offset0,0x4
	.type		vprintf,@function
